//
// Generated by NVIDIA NVVM Compiler
//
// Compiler Build ID: CL-36424714
// Cuda compilation tools, release 13.0, V13.0.88
// Based on NVVM 20.0.0
//

.version 9.0
.target sm_100
.address_size 64

	// .globl	_Z18heapifyLevelKernelPiiii

.visible .entry _Z18heapifyLevelKernelPiiii(
	.param .u64 .ptr .align 1 _Z18heapifyLevelKernelPiiii_param_0,
	.param .u32 _Z18heapifyLevelKernelPiiii_param_1,
	.param .u32 _Z18heapifyLevelKernelPiiii_param_2,
	.param .u32 _Z18heapifyLevelKernelPiiii_param_3
)
{
	.reg .pred 	%p<8>;
	.reg .b32 	%r<29>;
	.reg .b64 	%rd<15>;

	ld.param.u64 	%rd2, [_Z18heapifyLevelKernelPiiii_param_0];
	ld.param.u32 	%r15, [_Z18heapifyLevelKernelPiiii_param_1];
	ld.param.u32 	%r16, [_Z18heapifyLevelKernelPiiii_param_2];
	ld.param.u32 	%r17, [_Z18heapifyLevelKernelPiiii_param_3];
	cvta.to.global.u64 	%rd1, %rd2;
	mov.u32 	%r18, %ctaid.x;
	mov.u32 	%r19, %ntid.x;
	mov.u32 	%r20, %tid.x;
	mad.lo.s32 	%r1, %r18, %r19, %r20;
	setp.ge.s32 	%p1, %r1, %r17;
	@%p1 bra 	$L__BB0_7;
	add.s32 	%r27, %r16, %r1;
	shl.b32 	%r26, %r27, 1;
	or.b32  	%r25, %r26, 1;
	setp.ge.s32 	%p2, %r25, %r15;
	@%p2 bra 	$L__BB0_7;
	mul.wide.s32 	%rd3, %r27, 4;
	add.s64 	%rd4, %rd1, %rd3;
	ld.global.u32 	%r5, [%rd4];
$L__BB0_3:
	add.s32 	%r9, %r26, 2;
	mul.wide.s32 	%rd5, %r25, 4;
	add.s64 	%rd6, %rd1, %rd5;
	ld.global.u32 	%r21, [%rd6];
	setp.gt.s32 	%p3, %r21, %r5;
	selp.b32 	%r28, %r25, %r27, %p3;
	setp.ge.s32 	%p4, %r9, %r15;
	@%p4 bra 	$L__BB0_5;
	mul.wide.s32 	%rd7, %r26, 4;
	add.s64 	%rd8, %rd1, %rd7;
	ld.global.u32 	%r22, [%rd8+8];
	mul.wide.s32 	%rd9, %r28, 4;
	add.s64 	%rd10, %rd1, %rd9;
	ld.global.u32 	%r23, [%rd10];
	setp.gt.s32 	%p5, %r22, %r23;
	selp.b32 	%r28, %r9, %r28, %p5;
$L__BB0_5:
	setp.eq.s32 	%p6, %r28, %r27;
	@%p6 bra 	$L__BB0_7;
	mul.wide.s32 	%rd11, %r28, 4;
	add.s64 	%rd12, %rd1, %rd11;
	ld.global.u32 	%r24, [%rd12];
	mul.wide.s32 	%rd13, %r27, 4;
	add.s64 	%rd14, %rd1, %rd13;
	st.global.u32 	[%rd14], %r24;
	st.global.u32 	[%rd12], %r5;
	shl.b32 	%r26, %r28, 1;
	or.b32  	%r25, %r26, 1;
	setp.lt.s32 	%p7, %r25, %r15;
	mov.u32 	%r27, %r28;
	@%p7 bra 	$L__BB0_3;
$L__BB0_7:
	ret;

}
	// .globl	_Z21swapRootWithEndKernelPii
.visible .entry _Z21swapRootWithEndKernelPii(
	.param .u64 .ptr .align 1 _Z21swapRootWithEndKernelPii_param_0,
	.param .u32 _Z21swapRootWithEndKernelPii_param_1
)
{
	.reg .b32 	%r<4>;
	.reg .b64 	%rd<5>;

	ld.param.u64 	%rd1, [_Z21swapRootWithEndKernelPii_param_0];
	ld.param.u32 	%r1, [_Z21swapRootWithEndKernelPii_param_1];
	cvta.to.global.u64 	%rd2, %rd1;
	ld.global.u32 	%r2, [%rd2];
	mul.wide.s32 	%rd3, %r1, 4;
	add.s64 	%rd4, %rd2, %rd3;
	ld.global.u32 	%r3, [%rd4];
	st.global.u32 	[%rd2], %r3;
	st.global.u32 	[%rd4], %r2;
	ret;

}
	// .globl	_Z18siftDownRootKernelPii
.visible .entry _Z18siftDownRootKernelPii(
	.param .u64 .ptr .align 1 _Z18siftDownRootKernelPii_param_0,
	.param .u32 _Z18siftDownRootKernelPii_param_1
)
{
	.reg .pred 	%p<7>;
	.reg .b32 	%r<22>;
	.reg .b64 	%rd<13>;

	ld.param.u64 	%rd2, [_Z18siftDownRootKernelPii_param_0];
	ld.param.u32 	%r11, [_Z18siftDownRootKernelPii_param_1];
	cvta.to.global.u64 	%rd1, %rd2;
	setp.lt.s32 	%p1, %r11, 2;
	@%p1 bra 	$L__BB2_6;
	ld.global.u32 	%r1, [%rd1];
	mov.b32 	%r19, 0;
	mov.b32 	%r18, 1;
	mov.u32 	%r20, %r19;
$L__BB2_2:
	add.s32 	%r5, %r19, 2;
	mul.wide.s32 	%rd3, %r18, 4;
	add.s64 	%rd4, %rd1, %rd3;
	ld.global.u32 	%r14, [%rd4];
	setp.gt.s32 	%p2, %r14, %r1;
	selp.b32 	%r21, %r18, %r20, %p2;
	setp.ge.s32 	%p3, %r5, %r11;
	@%p3 bra 	$L__BB2_4;
	mul.wide.s32 	%rd5, %r19, 4;
	add.s64 	%rd6, %rd1, %rd5;
	ld.global.u32 	%r15, [%rd6+8];
	mul.wide.s32 	%rd7, %r21, 4;
	add.s64 	%rd8, %rd1, %rd7;
	ld.global.u32 	%r16, [%rd8];
	setp.gt.s32 	%p4, %r15, %r16;
	selp.b32 	%r21, %r5, %r21, %p4;
$L__BB2_4:
	setp.eq.s32 	%p5, %r21, %r20;
	@%p5 bra 	$L__BB2_6;
	mul.wide.s32 	%rd9, %r21, 4;
	add.s64 	%rd10, %rd1, %rd9;
	ld.global.u32 	%r17, [%rd10];
	mul.wide.s32 	%rd11, %r20, 4;
	add.s64 	%rd12, %rd1, %rd11;
	st.global.u32 	[%rd12], %r17;
	st.global.u32 	[%rd10], %r1;
	shl.b32 	%r19, %r21, 1;
	or.b32  	%r18, %r19, 1;
	setp.lt.s32 	%p6, %r18, %r11;
	mov.u32 	%r20, %r21;
	@%p6 bra 	$L__BB2_2;
$L__BB2_6:
	ret;

}


// ===== COMPILED SASS (sm_100) =====

	.target	sm_100

	.elftype	@"ET_EXEC"


//--------------------- .note.nv.tkinfo           --------------------------
	.section	.note.nv.tkinfo,"",@"SHT_NOTE"
	.sectionflags	@"SHF_NOTE_NV_TKINFO"
	.tkinfo
        /*0018*/ 	.word	0x00000002
        /*0030*/ 	.string	""
        /*0030*/ 	.string	"ptxas"
        /*0030*/ 	.string	"Cuda compilation tools, release 13.0, V13.0.88"
        /*0030*/ 	.string	"Build cuda_13.0.r13.0/compiler.36424714_0"
        /*0030*/ 	.string	"-arch sm_100 -m 64 "



//--------------------- .note.nv.cuinfo           --------------------------
	.section	.note.nv.cuinfo,"",@"SHT_NOTE"
	.sectionflags	@"SHF_NOTE_NV_CUINFO"
        /*0018*/ 	.short	0x0002
        /*001a*/ 	.short	0x0064
        /*001c*/ 	.short	0x0082
	.zero		2


//--------------------- .nv.info                  --------------------------
	.section	.nv.info,"",@"SHT_CUDA_INFO"
	.align	4


	//----- nvinfo : EIATTR_REGCOUNT
	.align		4
        /*0000*/ 	.byte	0x04, 0x2f
        /*0002*/ 	.short	(.L_1 - .L_0)
	.align		4
.L_0:
        /*0004*/ 	.word	index@(_Z18heapifyLevelKernelPiiii)
        /*0008*/ 	.word	0x00000014


	//----- nvinfo : EIATTR_FRAME_SIZE
	.align		4
.L_1:
        /*000c*/ 	.byte	0x04, 0x11
        /*000e*/ 	.short	(.L_3 - .L_2)
	.align		4
.L_2:
        /*0010*/ 	.word	index@(_Z18heapifyLevelKernelPiiii)
        /*0014*/ 	.word	0x00000000


	//----- nvinfo : EIATTR_REGCOUNT
	.align		4
.L_3:
        /*0018*/ 	.byte	0x04, 0x2f
        /*001a*/ 	.short	(.L_5 - .L_4)
	.align		4
.L_4:
        /*001c*/ 	.word	index@(_Z21swapRootWithEndKernelPii)
        /*0020*/ 	.word	0x0000000c


	//----- nvinfo : EIATTR_FRAME_SIZE
	.align		4
.L_5:
        /*0024*/ 	.byte	0x04, 0x11
        /*0026*/ 	.short	(.L_7 - .L_6)
	.align		4
.L_6:
        /*0028*/ 	.word	index@(_Z21swapRootWithEndKernelPii)
        /*002c*/ 	.word	0x00000000


	//----- nvinfo : EIATTR_REGCOUNT
	.align		4
.L_7:
        /*0030*/ 	.byte	0x04, 0x2f
        /*0032*/ 	.short	(.L_9 - .L_8)
	.align		4
.L_8:
        /*0034*/ 	.word	index@(_Z18siftDownRootKernelPii)
        /*0038*/ 	.word	0x00000014


	//----- nvinfo : EIATTR_FRAME_SIZE
	.align		4
.L_9:
        /*003c*/ 	.byte	0x04, 0x11
        /*003e*/ 	.short	(.L_11 - .L_10)
	.align		4
.L_10:
        /*0040*/ 	.word	index@(_Z18siftDownRootKernelPii)
        /*0044*/ 	.word	0x00000000


	//----- nvinfo : EIATTR_MIN_STACK_SIZE
	.align		4
.L_11:
        /*0048*/ 	.byte	0x04, 0x12
        /*004a*/ 	.short	(.L_13 - .L_12)
	.align		4
.L_12:
        /*004c*/ 	.word	index@(_Z18siftDownRootKernelPii)
        /*0050*/ 	.word	0x00000000


	//----- nvinfo : EIATTR_MIN_STACK_SIZE
	.align		4
.L_13:
        /*0054*/ 	.byte	0x04, 0x12
        /*0056*/ 	.short	(.L_15 - .L_14)
	.align		4
.L_14:
        /*0058*/ 	.word	index@(_Z21swapRootWithEndKernelPii)
        /*005c*/ 	.word	0x00000000


	//----- nvinfo : EIATTR_MIN_STACK_SIZE
	.align		4
.L_15:
        /*0060*/ 	.byte	0x04, 0x12
        /*0062*/ 	.short	(.L_17 - .L_16)
	.align		4
.L_16:
        /*0064*/ 	.word	index@(_Z18heapifyLevelKernelPiiii)
        /*0068*/ 	.word	0x00000000
.L_17:


//--------------------- .nv.compat                --------------------------
	.section	.nv.compat,"",@"SHT_CUDA_COMPAT_INFO"
	.align	4
        /*0000*/ 	.byte	0x02, 0x09, 0x00, 0x00, 0x02, 0x02, 0x01, 0x00, 0x02, 0x05, 0x05, 0x00, 0x03, 0x07, 0x01, 0x01
        /*0010*/ 	.byte	0x02, 0x03, 0x00, 0x00, 0x02, 0x06, 0x01, 0x00, 0x04, 0x0b, 0x08, 0x00, 0x09, 0x00, 0x00, 0x00
        /*0020*/ 	.byte	0x00, 0x00, 0x00, 0x00


//--------------------- .nv.info._Z18siftDownRootKernelPii --------------------------
	.section	.nv.info._Z18siftDownRootKernelPii,"",@"SHT_CUDA_INFO"
	.sectionflags	@""
	.align	4


	//----- nvinfo : EIATTR_CUDA_API_VERSION
	.align		4
        /*0000*/ 	.byte	0x04, 0x37
        /*0002*/ 	.short	(.L_19 - .L_18)
.L_18:
        /*0004*/ 	.word	0x00000082


	//----- nvinfo : EIATTR_KPARAM_INFO
	.align		4
.L_19:
        /*0008*/ 	.byte	0x04, 0x17
        /*000a*/ 	.short	(.L_21 - .L_20)
.L_20:
        /*000c*/ 	.word	0x00000000
        /*0010*/ 	.short	0x0001
        /*0012*/ 	.short	0x0008
        /*0014*/ 	.byte	0x00, 0xf0, 0x11, 0x00


	//----- nvinfo : EIATTR_KPARAM_INFO
	.align		4
.L_21:
        /*0018*/ 	.byte	0x04, 0x17
        /*001a*/ 	.short	(.L_23 - .L_22)
.L_22:
        /*001c*/ 	.word	0x00000000
        /*0020*/ 	.short	0x0000
        /*0022*/ 	.short	0x0000
        /*0024*/ 	.byte	0x00, 0xf5, 0x21, 0x00


	//----- nvinfo : EIATTR_SPARSE_MMA_MASK
	.align		4
.L_23:
        /*0028*/ 	.byte	0x03, 0x50
        /*002a*/ 	.short	0x0000


	//----- nvinfo : EIATTR_MAXREG_COUNT
	.align		4
        /*002c*/ 	.byte	0x03, 0x1b
        /*002e*/ 	.short	0x00ff


	//----- nvinfo : EIATTR_MERCURY_ISA_VERSION
	.align		4
        /*0030*/ 	.byte	0x03, 0x5f
        /*0032*/ 	.short	0x0101


	//----- nvinfo : EIATTR_VRC_CTA_INIT_COUNT
	.align		4
        /*0034*/ 	.byte	0x02, 0x4a
	.zero		1
	.zero		1


	//----- nvinfo : EIATTR_EXIT_INSTR_OFFSETS
	.align		4
        /*0038*/ 	.byte	0x04, 0x1c
        /*003a*/ 	.short	(.L_25 - .L_24)


	//   ....[0]....
.L_24:
        /*003c*/ 	.word	0x00000030


	//   ....[1]....
        /*0040*/ 	.word	0x00000190


	//   ....[2]....
        /*0044*/ 	.word	0x00000240


	//----- nvinfo : EIATTR_CBANK_PARAM_SIZE
	.align		4
.L_25:
        /*0048*/ 	.byte	0x03, 0x19
        /*004a*/ 	.short	0x000c


	//----- nvinfo : EIATTR_PARAM_CBANK
	.align		4
        /*004c*/ 	.byte	0x04, 0x0a
        /*004e*/ 	.short	(.L_27 - .L_26)
	.align		4
.L_26:
        /*0050*/ 	.word	index@(.nv.constant0._Z18siftDownRootKernelPii)
        /*0054*/ 	.short	0x0380
        /*0056*/ 	.short	0x000c


	//----- nvinfo : EIATTR_SW_WAR
	.align		4
.L_27:
        /*0058*/ 	.byte	0x04, 0x36
        /*005a*/ 	.short	(.L_29 - .L_28)
.L_28:
        /*005c*/ 	.word	0x00000008
.L_29:


//--------------------- .nv.info._Z21swapRootWithEndKernelPii --------------------------
	.section	.nv.info._Z21swapRootWithEndKernelPii,"",@"SHT_CUDA_INFO"
	.sectionflags	@""
	.align	4


	//----- nvinfo : EIATTR_CUDA_API_VERSION
	.align		4
        /*0000*/ 	.byte	0x04, 0x37
        /*0002*/ 	.short	(.L_31 - .L_30)
.L_30:
        /*0004*/ 	.word	0x00000082


	//----- nvinfo : EIATTR_KPARAM_INFO
	.align		4
.L_31:
        /*0008*/ 	.byte	0x04, 0x17
        /*000a*/ 	.short	(.L_33 - .L_32)
.L_32:
        /*000c*/ 	.word	0x00000000
        /*0010*/ 	.short	0x0001
        /*0012*/ 	.short	0x0008
        /*0014*/ 	.byte	0x00, 0xf0, 0x11, 0x00


	//----- nvinfo : EIATTR_KPARAM_INFO
	.align		4
.L_33:
        /*0018*/ 	.byte	0x04, 0x17
        /*001a*/ 	.short	(.L_35 - .L_34)
.L_34:
        /*001c*/ 	.word	0x00000000
        /*0020*/ 	.short	0x0000
        /*0022*/ 	.short	0x0000
        /*0024*/ 	.byte	0x00, 0xf5, 0x21, 0x00


	//----- nvinfo : EIATTR_SPARSE_MMA_MASK
	.align		4
.L_35:
        /*0028*/ 	.byte	0x03, 0x50
        /*002a*/ 	.short	0x0000


	//----- nvinfo : EIATTR_MAXREG_COUNT
	.align		4
        /*002c*/ 	.byte	0x03, 0x1b
        /*002e*/ 	.short	0x00ff


	//----- nvinfo : EIATTR_MERCURY_ISA_VERSION
	.align		4
        /*0030*/ 	.byte	0x03, 0x5f
        /*0032*/ 	.short	0x0101


	//----- nvinfo : EIATTR_VRC_CTA_INIT_COUNT
	.align		4
        /*0034*/ 	.byte	0x02, 0x4a
	.zero		1
	.zero		1


	//----- nvinfo : EIATTR_EXIT_INSTR_OFFSETS
	.align		4
        /*0038*/ 	.byte	0x04, 0x1c
        /*003a*/ 	.short	(.L_37 - .L_36)


	//   ....[0]....
.L_36:
        /*003c*/ 	.word	0x000000a0


	//----- nvinfo : EIATTR_CBANK_PARAM_SIZE
	.align		4
.L_37:
        /*0040*/ 	.byte	0x03, 0x19
        /*0042*/ 	.short	0x000c


	//----- nvinfo : EIATTR_PARAM_CBANK
	.align		4
        /*0044*/ 	.byte	0x04, 0x0a
        /*0046*/ 	.short	(.L_39 - .L_38)
	.align		4
.L_38:
        /*0048*/ 	.word	index@(.nv.constant0._Z21swapRootWithEndKernelPii)
        /*004c*/ 	.short	0x0380
        /*004e*/ 	.short	0x000c


	//----- nvinfo : EIATTR_SW_WAR
	.align		4
.L_39:
        /*0050*/ 	.byte	0x04, 0x36
        /*0052*/ 	.short	(.L_41 - .L_40)
.L_40:
        /*0054*/ 	.word	0x00000008
.L_41:


//--------------------- .nv.info._Z18heapifyLevelKernelPiiii --------------------------
	.section	.nv.info._Z18heapifyLevelKernelPiiii,"",@"SHT_CUDA_INFO"
	.sectionflags	@""
	.align	4


	//----- nvinfo : EIATTR_CUDA_API_VERSION
	.align		4
        /*0000*/ 	.byte	0x04, 0x37
        /*0002*/ 	.short	(.L_43 - .L_42)
.L_42:
        /*0004*/ 	.word	0x00000082


	//----- nvinfo : EIATTR_KPARAM_INFO
	.align		4
.L_43:
        /*0008*/ 	.byte	0x04, 0x17
        /*000a*/ 	.short	(.L_45 - .L_44)
.L_44:
        /*000c*/ 	.word	0x00000000
        /*0010*/ 	.short	0x0003
        /*0012*/ 	.short	0x0010
        /*0014*/ 	.byte	0x00, 0xf0, 0x11, 0x00


	//----- nvinfo : EIATTR_KPARAM_INFO
	.align		4
.L_45:
        /*0018*/ 	.byte	0x04, 0x17
        /*001a*/ 	.short	(.L_47 - .L_46)
.L_46:
        /*001c*/ 	.word	0x00000000
        /*0020*/ 	.short	0x0002
        /*0022*/ 	.short	0x000c
        /*0024*/ 	.byte	0x00, 0xf0, 0x11, 0x00


	//----- nvinfo : EIATTR_KPARAM_INFO
	.align		4
.L_47:
        /*0028*/ 	.byte	0x04, 0x17
        /*002a*/ 	.short	(.L_49 - .L_48)
.L_48:
        /*002c*/ 	.word	0x00000000
        /*0030*/ 	.short	0x0001
        /*0032*/ 	.short	0x0008
        /*0034*/ 	.byte	0x00, 0xf0, 0x11, 0x00


	//----- nvinfo : EIATTR_KPARAM_INFO
	.align		4
.L_49:
        /*0038*/ 	.byte	0x04, 0x17
        /*003a*/ 	.short	(.L_51 - .L_50)
.L_50:
        /*003c*/ 	.word	0x00000000
        /*0040*/ 	.short	0x0000
        /*0042*/ 	.short	0x0000
        /*0044*/ 	.byte	0x00, 0xf5, 0x21, 0x00


	//----- nvinfo : EIATTR_SPARSE_MMA_MASK
	.align		4
.L_51:
        /*0048*/ 	.byte	0x03, 0x50
        /*004a*/ 	.short	0x0000


	//----- nvinfo : EIATTR_MAXREG_COUNT
	.align		4
        /*004c*/ 	.byte	0x03, 0x1b
        /*004e*/ 	.short	0x00ff


	//----- nvinfo : EIATTR_MERCURY_ISA_VERSION
	.align		4
        /*0050*/ 	.byte	0x03, 0x5f
        /*0052*/ 	.short	0x0101


	//----- nvinfo : EIATTR_VRC_CTA_INIT_COUNT
	.align		4
        /*0054*/ 	.byte	0x02, 0x4a
	.zero		1
	.zero		1


	//----- nvinfo : EIATTR_EXIT_INSTR_OFFSETS
	.align		4
        /*0058*/ 	.byte	0x04, 0x1c
        /*005a*/ 	.short	(.L_53 - .L_52)


	//   ....[0]....
.L_52:
        /*005c*/ 	.word	0x00000070


	//   ....[1]....
        /*0060*/ 	.word	0x000000d0


	//   ....[2]....
        /*0064*/ 	.word	0x00000230


	//   ....[3]....
        /*0068*/ 	.word	0x000002e0


	//----- nvinfo : EIATTR_CRS_STACK_SIZE
	.align		4
.L_53:
        /*006c*/ 	.byte	0x04, 0x1e
        /*006e*/ 	.short	(.L_55 - .L_54)
.L_54:
        /*0070*/ 	.word	0x00000000


	//----- nvinfo : EIATTR_CBANK_PARAM_SIZE
	.align		4
.L_55:
        /*0074*/ 	.byte	0x03, 0x19
        /*0076*/ 	.short	0x0014


	//----- nvinfo : EIATTR_PARAM_CBANK
	.align		4
        /*0078*/ 	.byte	0x04, 0x0a
        /*007a*/ 	.short	(.L_57 - .L_56)
	.align		4
.L_56:
        /*007c*/ 	.word	index@(.nv.constant0._Z18heapifyLevelKernelPiiii)
        /*0080*/ 	.short	0x0380
        /*0082*/ 	.short	0x0014


	//----- nvinfo : EIATTR_SW_WAR
	.align		4
.L_57:
        /*0084*/ 	.byte	0x04, 0x36
        /*0086*/ 	.short	(.L_59 - .L_58)
.L_58:
        /*0088*/ 	.word	0x00000008
.L_59:


//--------------------- .nv.callgraph             --------------------------
	.section	.nv.callgraph,"",@"SHT_CUDA_CALLGRAPH"
	.align	4
	.sectionentsize	8
	.align		4
        /*0000*/ 	.word	0x00000000
	.align		4
        /*0004*/ 	.word	0xffffffff
	.align		4
        /*0008*/ 	.word	0x00000000
	.align		4
        /*000c*/ 	.word	0xfffffffe
	.align		4
        /*0010*/ 	.word	0x00000000
	.align		4
        /*0014*/ 	.word	0xfffffffd
	.align		4
        /*0018*/ 	.word	0x00000000
	.align		4
        /*001c*/ 	.word	0xfffffffc


//--------------------- .text._Z18siftDownRootKernelPii --------------------------
	.section	.text._Z18siftDownRootKernelPii,"ax",@progbits
	.align	128
        .global         _Z18siftDownRootKernelPii
        .type           _Z18siftDownRootKernelPii,@function
        .size           _Z18siftDownRootKernelPii,(.L_x_5 - _Z18siftDownRootKernelPii)
        .other          _Z18siftDownRootKernelPii,@"STO_CUDA_ENTRY STV_DEFAULT"
_Z18siftDownRootKernelPii:
.text._Z18siftDownRootKernelPii:
[----:B------:R-:W-:Y:S08]  /*0000*/  LDC R1, c[0x0][0x37c] ;  /* 0x0000df00ff017b82 */ /* 0x000ff00000000800 */
[----:B------:R-:W0:Y:S02]  /*0010*/  LDC R0, c[0x0][0x388] ;  /* 0x0000e200ff007b82 */ /* 0x000e240000000800 */
[----:B0-----:R-:W-:-:S13]  /*0020*/  ISETP.GE.AND P0, PT, R0, 0x2, PT ;  /* 0x000000020000780c */ /* 0x001fda0003f06270 */
[----:B------:R-:W-:Y:S05]  /*0030*/  @!P0 EXIT ;  /* 0x000000000000894d */ /* 0x000fea0003800000 */
[----:B------:R-:W0:Y:S01]  /*0040*/  LDC.64 R4, c[0x0][0x380] ;  /* 0x0000e000ff047b82 */ /* 0x000e220000000a00 */
[----:B------:R-:W0:Y:S07]  /*0050*/  LDCU.64 UR4, c[0x0][0x358] ;  /* 0x00006b00ff0477ac */ /* 0x000e2e0008000a00 */
[----:B------:R-:W1:Y:S08]  /*0060*/  LDC R12, c[0x0][0x388] ;  /* 0x0000e200ff0c7b82 */ /* 0x000e700000000800 */
[----:B------:R-:W2:Y:S01]  /*0070*/  LDC.64 R2, c[0x0][0x380] ;  /* 0x0000e000ff027b82 */ /* 0x000ea20000000a00 */
[----:B0-----:R0:W5:Y:S01]  /*0080*/  LDG.E R11, desc[UR4][R4.64] ;  /* 0x00000004040b7981 */ /* 0x001162000c1e1900 */
[----:B------:R-:W-:-:S02]  /*0090*/  HFMA2 R0, -RZ, RZ, 0, 0 ;  /* 0x00000000ff007431 */ /* 0x000fc400000001ff */
[----:B------:R-:W-:Y:S02]  /*00a0*/  IMAD.MOV.U32 R9, RZ, RZ, RZ ;  /* 0x000000ffff097224 */ /* 0x000fe400078e00ff */
[----:B------:R-:W-:-:S07]  /*00b0*/  IMAD.MOV.U32 R13, RZ, RZ, 0x1 ;  /* 0x00000001ff0d7424 */ /* 0x000fce00078e00ff */
.L_x_0:
[----:B0-23--:R-:W-:-:S06]  /*00c0*/  IMAD.WIDE R4, R13, 0x4, R2 ;  /* 0x000000040d047825 */ /* 0x00dfcc00078e0202 */
[----:B------:R-:W2:Y:S01]  /*00d0*/  LDG.E R4, desc[UR4][R4.64] ;  /* 0x0000000404047981 */ /* 0x000ea2000c1e1900 */
[----:B------:R-:W-:-:S05]  /*00e0*/  VIADD R10, R9, 0x2 ;  /* 0x00000002090a7836 */ /* 0x000fca0000000000 */
[----:B-1----:R-:W-:-:S13]  /*00f0*/  ISETP.GE.AND P0, PT, R10, R12, PT ;  /* 0x0000000c0a00720c */ /* 0x002fda0003f06270 */
[----:B------:R-:W-:-:S06]  /*0100*/  @!P0 IMAD.WIDE R6, R9, 0x4, R2 ;  /* 0x0000000409068825 */ /* 0x000fcc00078e0202 */
[----:B------:R-:W3:Y:S01]  /*0110*/  @!P0 LDG.E R6, desc[UR4][R6.64+0x8] ;  /* 0x0000080406068981 */ /* 0x000ee2000c1e1900 */
[----:B--2--5:R-:W-:-:S04]  /*0120*/  ISETP.GT.AND P1, PT, R4, R11, PT ;  /* 0x0000000b0400720c */ /* 0x024fc80003f24270 */
[----:B------:R-:W-:-:S05]  /*0130*/  SEL R15, R13, R0, P1 ;  /* 0x000000000d0f7207 */ /* 0x000fca0000800000 */
[----:B------:R-:W-:-:S06]  /*0140*/  @!P0 IMAD.WIDE R8, R15, 0x4, R2 ;  /* 0x000000040f088825 */ /* 0x000fcc00078e0202 */
[----:B------:R-:W3:Y:S02]  /*0150*/  @!P0 LDG.E R9, desc[UR4][R8.64] ;  /* 0x0000000408098981 */ /* 0x000ee4000c1e1900 */
[----:B---3--:R-:W-:-:S04]  /*0160*/  @!P0 ISETP.GT.AND P1, PT, R6, R9, PT ;  /* 0x000000090600820c */ /* 0x008fc80003f24270 */
[----:B------:R-:W-:-:S04]  /*0170*/  @!P0 SEL R15, R10, R15, P1 ;  /* 0x0000000f0a0f8207 */ /* 0x000fc80000800000 */
[----:B------:R-:W-:-:S13]  /*0180*/  ISETP.NE.AND P0, PT, R15, R0, PT ;  /* 0x000000000f00720c */ /* 0x000fda0003f05270 */
[----:B------:R-:W-:Y:S05]  /*0190*/  @!P0 EXIT ;  /* 0x000000000000894d */ /* 0x000fea0003800000 */
[----:B------:R-:W-:-:S05]  /*01a0*/  IMAD.WIDE R4, R15, 0x4, R2 ;  /* 0x000000040f047825 */ /* 0x000fca00078e0202 */
[----:B------:R-:W2:Y:S01]  /*01b0*/  LDG.E R17, desc[UR4][R4.64] ;  /* 0x0000000404117981 */ /* 0x000ea2000c1e1900 */
[----:B------:R-:W-:Y:S01]  /*01c0*/  SHF.L.U32 R9, R15, 0x1, RZ ;  /* 0x000000010f097819 */ /* 0x000fe200000006ff */
[----:B------:R-:W-:Y:S01]  /*01d0*/  IMAD.WIDE R6, R0, 0x4, R2 ;  /* 0x0000000400067825 */ /* 0x000fe200078e0202 */
[----:B------:R-:W-:-:S03]  /*01e0*/  MOV R0, R15 ;  /* 0x0000000f00007202 */ /* 0x000fc60000000f00 */
[----:B------:R-:W-:-:S05]  /*01f0*/  VIADD R13, R9, 0x1 ;  /* 0x00000001090d7836 */ /* 0x000fca0000000000 */
[----:B------:R-:W-:Y:S01]  /*0200*/  ISETP.GE.AND P0, PT, R13, R12, PT ;  /* 0x0000000c0d00720c */ /* 0x000fe20003f06270 */
[----:B--2---:R3:W-:Y:S04]  /*0210*/  STG.E desc[UR4][R6.64], R17 ;  /* 0x0000001106007986 */ /* 0x0047e8000c101904 */
[----:B------:R3:W-:Y:S08]  /*0220*/  STG.E desc[UR4][R4.64], R11 ;  /* 0x0000000b04007986 */ /* 0x0007f0000c101904 */
[----:B------:R-:W-:Y:S05]  /*0230*/  @!P0 BRA `(.L_x_0) ;  /* 0xfffffffc00a08947 */ /* 0x000fea000383ffff */
[----:B------:R-:W-:Y:S05]  /*0240*/  EXIT ;  /* 0x000000000000794d */ /* 0x000fea0003800000 */
.L_x_1:
[----:B------:R-:W-:-:S00]  /*0250*/  BRA `(.L_x_1) ;  /* 0xfffffffc00fc7947 */ /* 0x000fc0000383ffff */
[----:B------:R-:W-:-:S00]  /*0260*/  NOP ;  /* 0x0000000000007918 */ /* 0x000fc00000000000 */
        /* <DEDUP_REMOVED lines=9> */
.L_x_5:


//--------------------- .text._Z21swapRootWithEndKernelPii --------------------------
	.section	.text._Z21swapRootWithEndKernelPii,"ax",@progbits
	.align	128
        .global         _Z21swapRootWithEndKernelPii
        .type           _Z21swapRootWithEndKernelPii,@function
        .size           _Z21swapRootWithEndKernelPii,(.L_x_6 - _Z21swapRootWithEndKernelPii)
        .other          _Z21swapRootWithEndKernelPii,@"STO_CUDA_ENTRY STV_DEFAULT"
_Z21swapRootWithEndKernelPii:
.text._Z21swapRootWithEndKernelPii:
[----:B------:R-:W-:Y:S08]  /*0000*/  LDC R1, c[0x0][0x37c] ;  /* 0x0000df00ff017b82 */ /* 0x000ff00000000800 */
[----:B------:R-:W0:Y:S01]  /*0010*/  LDC R7, c[0x0][0x388] ;  /* 0x0000e200ff077b82 */ /* 0x000e220000000800 */
[----:B------:R-:W1:Y:S07]  /*0020*/  LDCU.64 UR4, c[0x0][0x358] ;  /* 0x00006b00ff0477ac */ /* 0x000e6e0008000a00 */
[----:B------:R-:W0:Y:S08]  /*0030*/  LDC.64 R4, c[0x0][0x380] ;  /* 0x0000e000ff047b82 */ /* 0x000e300000000a00 */
[----:B------:R-:W2:Y:S01]  /*0040*/  LDC.64 R2, c[0x0][0x380] ;  /* 0x0000e000ff027b82 */ /* 0x000ea20000000a00 */
[----:B0-----:R-:W-:-:S05]  /*0050*/  IMAD.WIDE R4, R7, 0x4, R4 ;  /* 0x0000000407047825 */ /* 0x001fca00078e0204 */
[----:B-1----:R-:W3:Y:S04]  /*0060*/  LDG.E R9, desc[UR4][R4.64] ;  /* 0x0000000404097981 */ /* 0x002ee8000c1e1900 */
[----:B--2---:R-:W2:Y:S04]  /*0070*/  LDG.E R7, desc[UR4][R2.64] ;  /* 0x0000000402077981 */ /* 0x004ea8000c1e1900 */
[----:B---3--:R-:W-:Y:S04]  /*0080*/  STG.E desc[UR4][R2.64], R9 ;  /* 0x0000000902007986 */ /* 0x008fe8000c101904 */
[----:B--2---:R-:W-:Y:S01]  /*0090*/  STG.E desc[UR4][R4.64], R7 ;  /* 0x0000000704007986 */ /* 0x004fe2000c101904 */
[----:B------:R-:W-:Y:S05]  /*00a0*/  EXIT ;  /* 0x000000000000794d */ /* 0x000fea0003800000 */
.L_x_2:
        /* <DEDUP_REMOVED lines=13> */
.L_x_6:


//--------------------- .text._Z18heapifyLevelKernelPiiii --------------------------
	.section	.text._Z18heapifyLevelKernelPiiii,"ax",@progbits
	.align	128
        .global         _Z18heapifyLevelKernelPiiii
        .type           _Z18heapifyLevelKernelPiiii,@function
        .size           _Z18heapifyLevelKernelPiiii,(.L_x_7 - _Z18heapifyLevelKernelPiiii)
        .other          _Z18heapifyLevelKernelPiiii,@"STO_CUDA_ENTRY STV_DEFAULT"
_Z18heapifyLevelKernelPiiii:
.text._Z18heapifyLevelKernelPiiii:
[----:B------:R-:W-:Y:S01]  /*0000*/  LDC R1, c[0x0][0x37c] ;  /* 0x0000df00ff017b82 */ /* 0x000fe20000000800 */
[----:B------:R-:W0:Y:S07]  /*0010*/  S2R R3, SR_TID.X ;  /* 0x0000000000037919 */ /* 0x000e2e0000002100 */
[----:B------:R-:W0:Y:S01]  /*0020*/  S2UR UR4, SR_CTAID.X ;  /* 0x00000000000479c3 */ /* 0x000e220000002500 */
[----:B------:R-:W1:Y:S07]  /*0030*/  LDCU UR5, c[0x0][0x390] ;  /* 0x00007200ff0577ac */ /* 0x000e6e0008000800 */
[----:B------:R-:W0:Y:S02]  /*0040*/  LDC R0, c[0x0][0x360] ;  /* 0x0000d800ff007b82 */ /* 0x000e240000000800 */
[----:B0-----:R-:W-:-:S05]  /*0050*/  IMAD R0, R0, UR4, R3 ;  /* 0x0000000400007c24 */ /* 0x001fca000f8e0203 */
[----:B-1----:R-:W-:-:S13]  /*0060*/  ISETP.GE.AND P0, PT, R0, UR5, PT ;  /* 0x0000000500007c0c */ /* 0x002fda000bf06270 */
[----:B------:R-:W-:Y:S05]  /*0070*/  @P0 EXIT ;  /* 0x000000000000094d */ /* 0x000fea0003800000 */
[----:B------:R-:W0:Y:S02]  /*0080*/  LDCU.64 UR4, c[0x0][0x388] ;  /* 0x00007100ff0477ac */ /* 0x000e240008000a00 */
[----:B0-----:R-:W-:-:S05]  /*0090*/  VIADD R0, R0, UR5 ;  /* 0x0000000500007c36 */ /* 0x001fca0008000000 */
[----:B------:R-:W-:-:S05]  /*00a0*/  SHF.L.U32 R6, R0, 0x1, RZ ;  /* 0x0000000100067819 */ /* 0x000fca00000006ff */
[----:B------:R-:W-:-:S05]  /*00b0*/  VIADD R7, R6, 0x1 ;  /* 0x0000000106077836 */ /* 0x000fca0000000000 */
[----:B------:R-:W-:-:S13]  /*00c0*/  ISETP.GE.AND P0, PT, R7, UR4, PT ;  /* 0x0000000407007c0c */ /* 0x000fda000bf06270 */
[----:B------:R-:W-:Y:S05]  /*00d0*/  @P0 EXIT ;  /* 0x000000000000094d */ /* 0x000fea0003800000 */
[----:B------:R-:W0:Y:S01]  /*00e0*/  LDC.64 R4, c[0x0][0x380] ;  /* 0x0000e000ff047b82 */ /* 0x000e220000000a00 */
[----:B------:R-:W1:Y:S07]  /*00f0*/  LDCU.64 UR4, c[0x0][0x358] ;  /* 0x00006b00ff0477ac */ /* 0x000e6e0008000a00 */
[----:B------:R-:W2:Y:S08]  /*0100*/  LDC R12, c[0x0][0x388] ;  /* 0x0000e200ff0c7b82 */ /* 0x000eb00000000800 */
[----:B------:R-:W3:Y:S01]  /*0110*/  LDC.64 R2, c[0x0][0x380] ;  /* 0x0000e000ff027b82 */ /* 0x000ee20000000a00 */
[----:B0-----:R-:W-:-:S05]  /*0120*/  IMAD.WIDE R4, R0, 0x4, R4 ;  /* 0x0000000400047825 */ /* 0x001fca00078e0204 */
[----:B-1----:R0:W5:Y:S01]  /*0130*/  LDG.E R17, desc[UR4][R4.64] ;  /* 0x0000000404117981 */ /* 0x002162000c1e1900 */
[----:B------:R-:W-:Y:S01]  /*0140*/  MOV R9, R6 ;  /* 0x0000000600097202 */ /* 0x000fe20000000f00 */
[----:B------:R-:W-:-:S07]  /*0150*/  IMAD.MOV.U32 R11, RZ, RZ, R7 ;  /* 0x000000ffff0b7224 */ /* 0x000fce00078e0007 */
.L_x_3:
[----:B01-3--:R-:W-:-:S06]  /*0160*/  IMAD.WIDE R4, R11, 0x4, R2 ;  /* 0x000000040b047825 */ /* 0x00bfcc00078e0202 */
[----:B------:R-:W3:Y:S01]  /*0170*/  LDG.E R4, desc[UR4][R4.64] ;  /* 0x0000000404047981 */ /* 0x000ee2000c1e1900 */
[----:B------:R-:W-:-:S04]  /*0180*/  IADD3 R10, PT, PT, R9, 0x2, RZ ;  /* 0x00000002090a7810 */ /* 0x000fc80007ffe0ff */
[----:B--2---:R-:W-:-:S13]  /*0190*/  ISETP.GE.AND P0, PT, R10, R12, PT ;  /* 0x0000000c0a00720c */ /* 0x004fda0003f06270 */
[----:B------:R-:W-:-:S06]  /*01a0*/  @!P0 IMAD.WIDE R6, R9, 0x4, R2 ;  /* 0x0000000409068825 */ /* 0x000fcc00078e0202 */
[----:B------:R-:W2:Y:S01]  /*01b0*/  @!P0 LDG.E R6, desc[UR4][R6.64+0x8] ;  /* 0x0000080406068981 */ /* 0x000ea2000c1e1900 */
[----:B---3-5:R-:W-:-:S04]  /*01c0*/  ISETP.GT.AND P1, PT, R4, R17, PT ;  /* 0x000000110400720c */ /* 0x028fc80003f24270 */
[----:B------:R-:W-:-:S05]  /*01d0*/  SEL R13, R11, R0, P1 ;  /* 0x000000000b0d7207 */ /* 0x000fca0000800000 */
[----:B------:R-:W-:-:S06]  /*01e0*/  @!P0 IMAD.WIDE R8, R13, 0x4, R2 ;  /* 0x000000040d088825 */ /* 0x000fcc00078e0202 */
[----:B------:R-:W2:Y:S02]  /*01f0*/  @!P0 LDG.E R9, desc[UR4][R8.64] ;  /* 0x0000000408098981 */ /* 0x000ea4000c1e1900 */
[----:B--2---:R-:W-:-:S04]  /*0200*/  @!P0 ISETP.GT.AND P1, PT, R6, R9, PT ;  /* 0x000000090600820c */ /* 0x004fc80003f24270 */
[----:B------:R-:W-:-:S04]  /*0210*/  @!P0 SEL R13, R10, R13, P1 ;  /* 0x0000000d0a0d8207 */ /* 0x000fc80000800000 */
[----:B------:R-:W-:-:S13]  /*0220*/  ISETP.NE.AND P0, PT, R13, R0, PT ;  /* 0x000000000d00720c */ /* 0x000fda0003f05270 */
[----:B------:R-:W-:Y:S05]  /*0230*/  @!P0 EXIT ;  /* 0x000000000000894d */ /* 0x000fea0003800000 */
[----:B------:R-:W-:-:S05]  /*0240*/  IMAD.WIDE R4, R13, 0x4, R2 ;  /* 0x000000040d047825 */ /* 0x000fca00078e0202 */
[----:B------:R-:W2:Y:S01]  /*0250*/  LDG.E R15, desc[UR4][R4.64] ;  /* 0x00000004040f7981 */ /* 0x000ea2000c1e1900 */
[----:B------:R-:W-:-:S04]  /*0260*/  IMAD.WIDE R6, R0, 0x4, R2 ;  /* 0x0000000400067825 */ /* 0x000fc800078e0202 */
[----:B------:R-:W-:Y:S02]  /*0270*/  IMAD.SHL.U32 R9, R13, 0x2, RZ ;  /* 0x000000020d097824 */ /* 0x000fe400078e00ff */
[----:B------:R-:W-:-:S03]  /*0280*/  IMAD.MOV.U32 R0, RZ, RZ, R13 ;  /* 0x000000ffff007224 */ /* 0x000fc600078e000d */
[----:B------:R-:W-:-:S04]  /*0290*/  IADD3 R11, PT, PT, R9, 0x1, RZ ;  /* 0x00000001090b7810 */ /* 0x000fc80007ffe0ff */
[----:B------:R-:W-:Y:S01]  /*02a0*/  ISETP.GE.AND P0, PT, R11, R12, PT ;  /* 0x0000000c0b00720c */ /* 0x000fe20003f06270 */
[----:B--2---:R1:W-:Y:S04]  /*02b0*/  STG.E desc[UR4][R6.64], R15 ;  /* 0x0000000f06007986 */ /* 0x0043e8000c101904 */
[----:B------:R1:W-:Y:S08]  /*02c0*/  STG.E desc[UR4][R4.64], R17 ;  /* 0x0000001104007986 */ /* 0x0003f0000c101904 */
[----:B------:R-:W-:Y:S05]  /*02d0*/  @!P0 BRA `(.L_x_3) ;  /* 0xfffffffc00a08947 */ /* 0x000fea000383ffff */
[----:B------:R-:W-:Y:S05]  /*02e0*/  EXIT ;  /* 0x000000000000794d */ /* 0x000fea0003800000 */
.L_x_4:
        /* <DEDUP_REMOVED lines=9> */
.L_x_7:


//--------------------- .nv.shared.reserved.0     --------------------------
	.section	.nv.shared.reserved.0,"aw",@nobits
	.weak		__nv_reservedSMEM_offset_0_alias
	.size		__nv_reservedSMEM_offset_0_alias, 0, 64
	.other		__nv_reservedSMEM_offset_0_alias,@"STO_CUDA_RESERVED_SHARED STV_DEFAULT"
__nv_reservedSMEM_offset_0_alias:
	.zero		0
	.zero		64


//--------------------- .nv.constant0._Z18siftDownRootKernelPii --------------------------
	.section	.nv.constant0._Z18siftDownRootKernelPii,"a",@progbits
	.sectionflags	@""
	.align	4
.nv.constant0._Z18siftDownRootKernelPii:
	.zero		908


//--------------------- .nv.constant0._Z21swapRootWithEndKernelPii --------------------------
	.section	.nv.constant0._Z21swapRootWithEndKernelPii,"a",@progbits
	.sectionflags	@""
	.align	4
.nv.constant0._Z21swapRootWithEndKernelPii:
	.zero		908


//--------------------- .nv.constant0._Z18heapifyLevelKernelPiiii --------------------------
	.section	.nv.constant0._Z18heapifyLevelKernelPiiii,"a",@progbits
	.sectionflags	@""
	.align	4
.nv.constant0._Z18heapifyLevelKernelPiiii:
	.zero		916


//--------------------- SYMBOLS --------------------------

	.type		.nv.reservedSmem.offset0,@object
	.size		.nv.reservedSmem.offset0,0x4
